//
// Generated by NVIDIA NVVM Compiler
//
// Compiler Build ID: CL-36424714
// Cuda compilation tools, release 13.0, V13.0.88
// Based on NVVM 20.0.0
//

.version 9.0
.target sm_100
.address_size 64

	// .globl	_Z7reduce1Pdi

.visible .entry _Z7reduce1Pdi(
	.param .u64 .ptr .align 1 _Z7reduce1Pdi_param_0,
	.param .u32 _Z7reduce1Pdi_param_1
)
{
	.reg .pred 	%p<3>;
	.reg .b32 	%r<11>;
	.reg .b64 	%rd<7>;
	.reg .b64 	%fd<9>;

	ld.param.u64 	%rd2, [_Z7reduce1Pdi_param_0];
	ld.param.u32 	%r6, [_Z7reduce1Pdi_param_1];
	cvta.to.global.u64 	%rd1, %rd2;
	mov.u32 	%r1, %ntid.x;
	mov.u32 	%r7, %ctaid.x;
	mov.u32 	%r8, %tid.x;
	mad.lo.s32 	%r2, %r1, %r7, %r8;
	setp.ge.s32 	%p1, %r2, %r6;
	mov.f64 	%fd8, 0d0000000000000000;
	@%p1 bra 	$L__BB0_3;
	mov.u32 	%r9, %nctaid.x;
	mul.lo.s32 	%r3, %r9, %r1;
	mov.f64 	%fd8, 0d0000000000000000;
	mov.u32 	%r10, %r2;
$L__BB0_2:
	mul.wide.s32 	%rd3, %r10, 8;
	add.s64 	%rd4, %rd1, %rd3;
	ld.global.f64 	%fd6, [%rd4];
	add.f64 	%fd8, %fd8, %fd6;
	add.s32 	%r10, %r10, %r3;
	setp.lt.s32 	%p2, %r10, %r6;
	@%p2 bra 	$L__BB0_2;
$L__BB0_3:
	mul.wide.s32 	%rd5, %r2, 8;
	add.s64 	%rd6, %rd1, %rd5;
	st.global.f64 	[%rd6], %fd8;
	ret;

}


// ===== COMPILED SASS (sm_100) =====

	.target	sm_100

	.elftype	@"ET_EXEC"


//--------------------- .note.nv.tkinfo           --------------------------
	.section	.note.nv.tkinfo,"",@"SHT_NOTE"
	.sectionflags	@"SHF_NOTE_NV_TKINFO"
	.tkinfo
        /*0018*/ 	.word	0x00000002
        /*0030*/ 	.string	""
        /*0030*/ 	.string	"ptxas"
        /*0030*/ 	.string	"Cuda compilation tools, release 13.0, V13.0.88"
        /*0030*/ 	.string	"Build cuda_13.0.r13.0/compiler.36424714_0"
        /*0030*/ 	.string	"-arch sm_100 -m 64 "



//--------------------- .note.nv.cuinfo           --------------------------
	.section	.note.nv.cuinfo,"",@"SHT_NOTE"
	.sectionflags	@"SHF_NOTE_NV_CUINFO"
        /*0018*/ 	.short	0x0002
        /*001a*/ 	.short	0x0064
        /*001c*/ 	.short	0x0082
	.zero		2


//--------------------- .nv.info                  --------------------------
	.section	.nv.info,"",@"SHT_CUDA_INFO"
	.align	4


	//----- nvinfo : EIATTR_REGCOUNT
	.align		4
        /*0000*/ 	.byte	0x04, 0x2f
        /*0002*/ 	.short	(.L_1 - .L_0)
	.align		4
.L_0:
        /*0004*/ 	.word	index@(_Z7reduce1Pdi)
        /*0008*/ 	.word	0x0000000e


	//----- nvinfo : EIATTR_FRAME_SIZE
	.align		4
.L_1:
        /*000c*/ 	.byte	0x04, 0x11
        /*000e*/ 	.short	(.L_3 - .L_2)
	.align		4
.L_2:
        /*0010*/ 	.word	index@(_Z7reduce1Pdi)
        /*0014*/ 	.word	0x00000000


	//----- nvinfo : EIATTR_MIN_STACK_SIZE
	.align		4
.L_3:
        /*0018*/ 	.byte	0x04, 0x12
        /*001a*/ 	.short	(.L_5 - .L_4)
	.align		4
.L_4:
        /*001c*/ 	.word	index@(_Z7reduce1Pdi)
        /*0020*/ 	.word	0x00000000
.L_5:


//--------------------- .nv.compat                --------------------------
	.section	.nv.compat,"",@"SHT_CUDA_COMPAT_INFO"
	.align	4
        /*0000*/ 	.byte	0x02, 0x09, 0x00, 0x00, 0x02, 0x02, 0x01, 0x00, 0x02, 0x05, 0x05, 0x00, 0x03, 0x07, 0x01, 0x01
        /*0010*/ 	.byte	0x02, 0x03, 0x00, 0x00, 0x02, 0x06, 0x01, 0x00, 0x04, 0x0b, 0x08, 0x00, 0x01, 0x00, 0x00, 0x00
        /*0020*/ 	.byte	0x00, 0x00, 0x00, 0x00


//--------------------- .nv.info._Z7reduce1Pdi    --------------------------
	.section	.nv.info._Z7reduce1Pdi,"",@"SHT_CUDA_INFO"
	.sectionflags	@""
	.align	4


	//----- nvinfo : EIATTR_CUDA_API_VERSION
	.align		4
        /*0000*/ 	.byte	0x04, 0x37
        /*0002*/ 	.short	(.L_7 - .L_6)
.L_6:
        /*0004*/ 	.word	0x00000082


	//----- nvinfo : EIATTR_KPARAM_INFO
	.align		4
.L_7:
        /*0008*/ 	.byte	0x04, 0x17
        /*000a*/ 	.short	(.L_9 - .L_8)
.L_8:
        /*000c*/ 	.word	0x00000000
        /*0010*/ 	.short	0x0001
        /*0012*/ 	.short	0x0008
        /*0014*/ 	.byte	0x00, 0xf0, 0x11, 0x00


	//----- nvinfo : EIATTR_KPARAM_INFO
	.align		4
.L_9:
        /*0018*/ 	.byte	0x04, 0x17
        /*001a*/ 	.short	(.L_11 - .L_10)
.L_10:
        /*001c*/ 	.word	0x00000000
        /*0020*/ 	.short	0x0000
        /*0022*/ 	.short	0x0000
        /*0024*/ 	.byte	0x00, 0xf5, 0x21, 0x00


	//----- nvinfo : EIATTR_SPARSE_MMA_MASK
	.align		4
.L_11:
        /*0028*/ 	.byte	0x03, 0x50
        /*002a*/ 	.short	0x0000


	//----- nvinfo : EIATTR_MAXREG_COUNT
	.align		4
        /*002c*/ 	.byte	0x03, 0x1b
        /*002e*/ 	.short	0x00ff


	//----- nvinfo : EIATTR_MERCURY_ISA_VERSION
	.align		4
        /*0030*/ 	.byte	0x03, 0x5f
        /*0032*/ 	.short	0x0101


	//----- nvinfo : EIATTR_VRC_CTA_INIT_COUNT
	.align		4
        /*0034*/ 	.byte	0x02, 0x4a
	.zero		1
	.zero		1


	//----- nvinfo : EIATTR_EXIT_INSTR_OFFSETS
	.align		4
        /*0038*/ 	.byte	0x04, 0x1c
        /*003a*/ 	.short	(.L_13 - .L_12)


	//   ....[0]....
.L_12:
        /*003c*/ 	.word	0x000001a0


	//----- nvinfo : EIATTR_CRS_STACK_SIZE
	.align		4
.L_13:
        /*0040*/ 	.byte	0x04, 0x1e
        /*0042*/ 	.short	(.L_15 - .L_14)
.L_14:
        /*0044*/ 	.word	0x00000000


	//----- nvinfo : EIATTR_CBANK_PARAM_SIZE
	.align		4
.L_15:
        /*0048*/ 	.byte	0x03, 0x19
        /*004a*/ 	.short	0x000c


	//----- nvinfo : EIATTR_PARAM_CBANK
	.align		4
        /*004c*/ 	.byte	0x04, 0x0a
        /*004e*/ 	.short	(.L_17 - .L_16)
	.align		4
.L_16:
        /*0050*/ 	.word	index@(.nv.constant0._Z7reduce1Pdi)
        /*0054*/ 	.short	0x0380
        /*0056*/ 	.short	0x000c


	//----- nvinfo : EIATTR_SW_WAR
	.align		4
.L_17:
        /*0058*/ 	.byte	0x04, 0x36
        /*005a*/ 	.short	(.L_19 - .L_18)
.L_18:
        /*005c*/ 	.word	0x00000008
.L_19:


//--------------------- .nv.callgraph             --------------------------
	.section	.nv.callgraph,"",@"SHT_CUDA_CALLGRAPH"
	.align	4
	.sectionentsize	8
	.align		4
        /*0000*/ 	.word	0x00000000
	.align		4
        /*0004*/ 	.word	0xffffffff
	.align		4
        /*0008*/ 	.word	0x00000000
	.align		4
        /*000c*/ 	.word	0xfffffffe
	.align		4
        /*0010*/ 	.word	0x00000000
	.align		4
        /*0014*/ 	.word	0xfffffffd
	.align		4
        /*0018*/ 	.word	0x00000000
	.align		4
        /*001c*/ 	.word	0xfffffffc


//--------------------- .text._Z7reduce1Pdi       --------------------------
	.section	.text._Z7reduce1Pdi,"ax",@progbits
	.align	128
        .global         _Z7reduce1Pdi
        .type           _Z7reduce1Pdi,@function
        .size           _Z7reduce1Pdi,(.L_x_4 - _Z7reduce1Pdi)
        .other          _Z7reduce1Pdi,@"STO_CUDA_ENTRY STV_DEFAULT"
_Z7reduce1Pdi:
.text._Z7reduce1Pdi:
[----:B------:R-:W-:Y:S01]  /*0000*/  LDC R1, c[0x0][0x37c] ;  /* 0x0000df00ff017b82 */ /* 0x000fe20000000800 */
[----:B------:R-:W0:Y:S01]  /*0010*/  S2R R5, SR_CTAID.X ;  /* 0x0000000000057919 */ /* 0x000e220000002500 */
[----:B------:R-:W0:Y:S06]  /*0020*/  LDCU UR6, c[0x0][0x360] ;  /* 0x00006c00ff0677ac */ /* 0x000e2c0008000800 */
[----:B------:R-:W1:Y:S01]  /*0030*/  LDC.64 R6, c[0x0][0x380] ;  /* 0x0000e000ff067b82 */ /* 0x000e620000000a00 */
[----:B------:R-:W-:Y:S01]  /*0040*/  BSSY.RECONVERGENT B0, `(.L_x_0) ;  /* 0x0000014000007945 */ /* 0x000fe20003800200 */
[----:B------:R-:W0:Y:S01]  /*0050*/  S2R R0, SR_TID.X ;  /* 0x0000000000007919 */ /* 0x000e220000002100 */
[----:B------:R-:W2:Y:S01]  /*0060*/  LDCU UR7, c[0x0][0x388] ;  /* 0x00007100ff0777ac */ /* 0x000ea20008000800 */
[----:B------:R-:W-:Y:S01]  /*0070*/  CS2R R2, SRZ ;  /* 0x0000000000027805 */ /* 0x000fe2000001ff00 */
[----:B------:R-:W3:Y:S01]  /*0080*/  LDCU.64 UR4, c[0x0][0x358] ;  /* 0x00006b00ff0477ac */ /* 0x000ee20008000a00 */
[----:B0-----:R-:W-:-:S04]  /*0090*/  IMAD R5, R5, UR6, R0 ;  /* 0x0000000605057c24 */ /* 0x001fc8000f8e0200 */
[C---:B-1----:R-:W-:Y:S01]  /*00a0*/  IMAD.WIDE R6, R5.reuse, 0x8, R6 ;  /* 0x0000000805067825 */ /* 0x042fe200078e0206 */
[----:B--2---:R-:W-:-:S13]  /*00b0*/  ISETP.GE.AND P0, PT, R5, UR7, PT ;  /* 0x0000000705007c0c */ /* 0x004fda000bf06270 */
[----:B---3--:R-:W-:Y:S05]  /*00c0*/  @P0 BRA `(.L_x_1) ;  /* 0x00000000002c0947 */ /* 0x008fea0003800000 */
[----:B------:R-:W0:Y:S01]  /*00d0*/  LDC R0, c[0x0][0x370] ;  /* 0x0000dc00ff007b82 */ /* 0x000e220000000800 */
[----:B------:R-:W-:Y:S02]  /*00e0*/  MOV R11, R5 ;  /* 0x00000005000b7202 */ /* 0x000fe40000000f00 */
[----:B------:R-:W-:-:S05]  /*00f0*/  CS2R R2, SRZ ;  /* 0x0000000000027805 */ /* 0x000fca000001ff00 */
[----:B------:R-:W1:Y:S01]  /*0100*/  LDC.64 R8, c[0x0][0x380] ;  /* 0x0000e000ff087b82 */ /* 0x000e620000000a00 */
[----:B0-----:R-:W-:-:S07]  /*0110*/  IMAD R0, R0, UR6, RZ ;  /* 0x0000000600007c24 */ /* 0x001fce000f8e02ff */
.L_x_2:
[----:B-1----:R-:W-:-:S06]  /*0120*/  IMAD.WIDE R4, R11, 0x8, R8 ;  /* 0x000000080b047825 */ /* 0x002fcc00078e0208 */
[----:B------:R-:W2:Y:S01]  /*0130*/  LDG.E.64 R4, desc[UR4][R4.64] ;  /* 0x0000000404047981 */ /* 0x000ea2000c1e1b00 */
[----:B------:R-:W-:-:S04]  /*0140*/  IADD3 R11, PT, PT, R0, R11, RZ ;  /* 0x0000000b000b7210 */ /* 0x000fc80007ffe0ff */
[----:B------:R-:W-:Y:S01]  /*0150*/  ISETP.GE.AND P0, PT, R11, UR7, PT ;  /* 0x000000070b007c0c */ /* 0x000fe2000bf06270 */
[----:B--2---:R-:W-:-:S12]  /*0160*/  DADD R2, R4, R2 ;  /* 0x0000000004027229 */ /* 0x004fd80000000002 */
[----:B------:R-:W-:Y:S05]  /*0170*/  @!P0 BRA `(.L_x_2) ;  /* 0xfffffffc00e88947 */ /* 0x000fea000383ffff */
.L_x_1:
[----:B------:R-:W-:Y:S05]  /*0180*/  BSYNC.RECONVERGENT B0 ;  /* 0x0000000000007941 */ /* 0x000fea0003800200 */
.L_x_0:
[----:B------:R-:W-:Y:S01]  /*0190*/  STG.E.64 desc[UR4][R6.64], R2 ;  /* 0x0000000206007986 */ /* 0x000fe2000c101b04 */
[----:B------:R-:W-:Y:S05]  /*01a0*/  EXIT ;  /* 0x000000000000794d */ /* 0x000fea0003800000 */
.L_x_3:
[----:B------:R-:W-:-:S00]  /*01b0*/  BRA `(.L_x_3) ;  /* 0xfffffffc00fc7947 */ /* 0x000fc0000383ffff */
[----:B------:R-:W-:-:S00]  /*01c0*/  NOP ;  /* 0x0000000000007918 */ /* 0x000fc00000000000 */
        /* <DEDUP_REMOVED lines=11> */
.L_x_4:


//--------------------- .nv.shared.reserved.0     --------------------------
	.section	.nv.shared.reserved.0,"aw",@nobits
	.weak		__nv_reservedSMEM_offset_0_alias
	.size		__nv_reservedSMEM_offset_0_alias, 0, 64
	.other		__nv_reservedSMEM_offset_0_alias,@"STO_CUDA_RESERVED_SHARED STV_DEFAULT"
__nv_reservedSMEM_offset_0_alias:
	.zero		0
	.zero		64


//--------------------- .nv.constant0._Z7reduce1Pdi --------------------------
	.section	.nv.constant0._Z7reduce1Pdi,"a",@progbits
	.sectionflags	@""
	.align	4
.nv.constant0._Z7reduce1Pdi:
	.zero		908


//--------------------- SYMBOLS --------------------------

	.type		.nv.reservedSmem.offset0,@object
	.size		.nv.reservedSmem.offset0,0x4
